	.headerflags	@"EF_CUDA_TEXMODE_UNIFIED EF_CUDA_64BIT_ADDRESS EF_CUDA_ACCELERATORS EF_CUDA_SM90 EF_CUDA_VIRTUAL_SM(EF_CUDA_SM90)"
	.elftype	@"ET_EXEC"


//--------------------- .nv.info                  --------------------------
	.section	.nv.info,"",@"SHT_CUDA_INFO"
	.align	4


	//----- nvinfo : EIATTR_REGCOUNT
	.align		4
        /*0000*/ 	.byte	0x04, 0x2f
        /*0002*/ 	.short	(.L_3 - .L_2)
	.align		4
.L_2:
        /*0004*/ 	.word	index@(triton_red_fused__weight_norm_interface_34)
        /*0008*/ 	.word	0x00000013


	//----- nvinfo : EIATTR_MIN_STACK_SIZE
	.align		4
.L_3:
        /*000c*/ 	.byte	0x04, 0x12
        /*000e*/ 	.short	(.L_5 - .L_4)
	.align		4
.L_4:
        /*0010*/ 	.word	index@(triton_red_fused__weight_norm_interface_34)
        /*0014*/ 	.word	0x00000000


	//----- nvinfo : EIATTR_FRAME_SIZE
	.align		4
.L_5:
        /*0018*/ 	.byte	0x04, 0x11
        /*001a*/ 	.short	(.L_7 - .L_6)
	.align		4
.L_6:
        /*001c*/ 	.word	index@(triton_red_fused__weight_norm_interface_34)
        /*0020*/ 	.word	0x00000000


	//----- nvinfo : EIATTR_MIN_STACK_SIZE
	.align		4
.L_7:
        /*0024*/ 	.byte	0x04, 0x12
        /*0026*/ 	.short	(.L_9 - .L_8)
	.align		4
.L_8:
        /*0028*/ 	.word	index@(triton_red_fused__weight_norm_interface_34)
        /*002c*/ 	.word	0x00000000
.L_9:


//--------------------- .nv.info.triton_red_fused__weight_norm_interface_34 --------------------------
	.section	.nv.info.triton_red_fused__weight_norm_interface_34,"",@"SHT_CUDA_INFO"
	.sectionflags	@""
	.align	4


	//----- nvinfo : EIATTR_CUDA_API_VERSION
	.align		4
        /*0000*/ 	.byte	0x04, 0x37
        /*0002*/ 	.short	(.L_11 - .L_10)
.L_10:
        /*0004*/ 	.word	0x0000007c


	//----- nvinfo : EIATTR_KPARAM_INFO
	.align		4
.L_11:
        /*0008*/ 	.byte	0x04, 0x17
        /*000a*/ 	.short	(.L_13 - .L_12)
.L_12:
        /*000c*/ 	.word	0x00000000
        /*0010*/ 	.short	0x0006
        /*0012*/ 	.short	0x002c
        /*0014*/ 	.byte	0x00, 0xf0, 0x11, 0x00


	//----- nvinfo : EIATTR_KPARAM_INFO
	.align		4
.L_13:
        /*0018*/ 	.byte	0x04, 0x17
        /*001a*/ 	.short	(.L_15 - .L_14)
.L_14:
        /*001c*/ 	.word	0x00000000
        /*0020*/ 	.short	0x0005
        /*0022*/ 	.short	0x0028
        /*0024*/ 	.byte	0x00, 0xf0, 0x11, 0x00


	//----- nvinfo : EIATTR_KPARAM_INFO
	.align		4
.L_15:
        /*0028*/ 	.byte	0x04, 0x17
        /*002a*/ 	.short	(.L_17 - .L_16)
.L_16:
        /*002c*/ 	.word	0x00000000
        /*0030*/ 	.short	0x0004
        /*0032*/ 	.short	0x0020
        /*0034*/ 	.byte	0x00, 0xf4, 0x21, 0x00


	//----- nvinfo : EIATTR_KPARAM_INFO
	.align		4
.L_17:
        /*0038*/ 	.byte	0x04, 0x17
        /*003a*/ 	.short	(.L_19 - .L_18)
.L_18:
        /*003c*/ 	.word	0x00000000
        /*0040*/ 	.short	0x0003
        /*0042*/ 	.short	0x0018
        /*0044*/ 	.byte	0x00, 0xf4, 0x21, 0x00


	//----- nvinfo : EIATTR_KPARAM_INFO
	.align		4
.L_19:
        /*0048*/ 	.byte	0x04, 0x17
        /*004a*/ 	.short	(.L_21 - .L_20)
.L_20:
        /*004c*/ 	.word	0x00000000
        /*0050*/ 	.short	0x0002
        /*0052*/ 	.short	0x0010
        /*0054*/ 	.byte	0x00, 0xf4, 0x21, 0x00


	//----- nvinfo : EIATTR_KPARAM_INFO
	.align		4
.L_21:
        /*0058*/ 	.byte	0x04, 0x17
        /*005a*/ 	.short	(.L_23 - .L_22)
.L_22:
        /*005c*/ 	.word	0x00000000
        /*0060*/ 	.short	0x0001
        /*0062*/ 	.short	0x0008
        /*0064*/ 	.byte	0x00, 0xf4, 0x21, 0x00


	//----- nvinfo : EIATTR_KPARAM_INFO
	.align		4
.L_23:
        /*0068*/ 	.byte	0x04, 0x17
        /*006a*/ 	.short	(.L_25 - .L_24)
.L_24:
        /*006c*/ 	.word	0x00000000
        /*0070*/ 	.short	0x0000
        /*0072*/ 	.short	0x0000
        /*0074*/ 	.byte	0x00, 0xf4, 0x21, 0x00


	//----- nvinfo : EIATTR_SPARSE_MMA_MASK
	.align		4
.L_25:
        /*0078*/ 	.byte	0x03, 0x50
        /*007a*/ 	.short	0x0000


	//----- nvinfo : EIATTR_MAXREG_COUNT
	.align		4
        /*007c*/ 	.byte	0x03, 0x1b
        /*007e*/ 	.short	0x0080


	//----- nvinfo : EIATTR_COOP_GROUP_MASK_REGIDS
	.align		4
        /*0080*/ 	.byte	0x04, 0x29
        /*0082*/ 	.short	(.L_27 - .L_26)


	//   ....[0]....
.L_26:
        /*0084*/ 	.word	0xffffffff


	//   ....[1]....
        /*0088*/ 	.word	0xffffffff


	//   ....[2]....
        /*008c*/ 	.word	0xffffffff


	//   ....[3]....
        /*0090*/ 	.word	0xffffffff


	//   ....[4]....
        /*0094*/ 	.word	0xffffffff


	//   ....[5]....
        /*0098*/ 	.word	0xffffffff


	//   ....[6]....
        /*009c*/ 	.word	0xffffffff


	//   ....[7]....
        /*00a0*/ 	.word	0xffffffff


	//   ....[8]....
        /*00a4*/ 	.word	0xffffffff


	//----- nvinfo : EIATTR_COOP_GROUP_INSTR_OFFSETS
	.align		4
.L_27:
        /*00a8*/ 	.byte	0x04, 0x28
        /*00aa*/ 	.short	(.L_29 - .L_28)


	//   ....[0]....
.L_28:
        /*00ac*/ 	.word	0x000001c0


	//   ....[1]....
        /*00b0*/ 	.word	0x000001e0


	//   ....[2]....
        /*00b4*/ 	.word	0x00000210


	//   ....[3]....
        /*00b8*/ 	.word	0x00000240


	//   ....[4]....
        /*00bc*/ 	.word	0x00000260


	//   ....[5]....
        /*00c0*/ 	.word	0x000002f0


	//   ....[6]....
        /*00c4*/ 	.word	0x00000310


	//   ....[7]....
        /*00c8*/ 	.word	0x00000330


	//   ....[8]....
        /*00cc*/ 	.word	0x00000350


	//----- nvinfo : EIATTR_EXIT_INSTR_OFFSETS
	.align		4
.L_29:
        /*00d0*/ 	.byte	0x04, 0x1c
        /*00d2*/ 	.short	(.L_31 - .L_30)


	//   ....[0]....
.L_30:
        /*00d4*/ 	.word	0x000005b0


	//   ....[1]....
        /*00d8*/ 	.word	0x000005d0


	//----- nvinfo : EIATTR_REQNTID
	.align		4
.L_31:
        /*00dc*/ 	.byte	0x04, 0x10
        /*00de*/ 	.short	(.L_33 - .L_32)
.L_32:
        /*00e0*/ 	.word	0x00000200
        /*00e4*/ 	.word	0x00000001
        /*00e8*/ 	.word	0x00000001


	//----- nvinfo : EIATTR_CBANK_PARAM_SIZE
	.align		4
.L_33:
        /*00ec*/ 	.byte	0x03, 0x19
        /*00ee*/ 	.short	0x0030


	//----- nvinfo : EIATTR_PARAM_CBANK
	.align		4
        /*00f0*/ 	.byte	0x04, 0x0a
        /*00f2*/ 	.short	(.L_35 - .L_34)
	.align		4
.L_34:
        /*00f4*/ 	.word	index@(.nv.constant0.triton_red_fused__weight_norm_interface_34)
        /*00f8*/ 	.short	0x0210
        /*00fa*/ 	.short	0x0030


	//----- nvinfo : EIATTR_SW_WAR
	.align		4
.L_35:
        /*00fc*/ 	.byte	0x04, 0x36
        /*00fe*/ 	.short	(.L_37 - .L_36)
.L_36:
        /*0100*/ 	.word	0x00000008
.L_37:


//--------------------- .nv.callgraph             --------------------------
	.section	.nv.callgraph,"",@"SHT_CUDA_CALLGRAPH"
	.align	4
	.sectionentsize	8
	.align		4
        /*0000*/ 	.word	0x00000000
	.align		4
        /*0004*/ 	.word	0xffffffff
	.align		4
        /*0008*/ 	.word	0x00000000
	.align		4
        /*000c*/ 	.word	0xfffffffe
	.align		4
        /*0010*/ 	.word	0x00000000
	.align		4
        /*0014*/ 	.word	0xfffffffd
	.align		4
        /*0018*/ 	.word	0x00000000
	.align		4
        /*001c*/ 	.word	0xfffffffc


//--------------------- .nv.constant4             --------------------------
	.section	.nv.constant4,"a",@progbits
	.align	8
	.align		8
.nv.constant4:
        /*0000*/ 	.dword	_$_str
	.align		8
        /*0008*/ 	.dword	_$_str_$_2


//--------------------- .text.triton_red_fused__weight_norm_interface_34 --------------------------
	.section	.text.triton_red_fused__weight_norm_interface_34,"ax",@progbits
	.sectionflags	@"SHF_BARRIERS=1"
	.align	128
        .global         triton_red_fused__weight_norm_interface_34
        .type           triton_red_fused__weight_norm_interface_34,@function
        .size           triton_red_fused__weight_norm_interface_34,(.L_x_1 - triton_red_fused__weight_norm_interface_34)
        .other          triton_red_fused__weight_norm_interface_34,@"STO_CUDA_ENTRY STV_DEFAULT"
triton_red_fused__weight_norm_interface_34:
.text.triton_red_fused__weight_norm_interface_34:
[----:B------:R-:W0:Y:S02]  /*0000*/  LDC R1, c[0x0][0x28] ;  /* 0x00000a00ff017b82 */ /* 0x000e240000000800 */
[----:B------:R-:W1:Y:S01]  /*0010*/  S2R R14, SR_TID.X ;  /* 0x00000000000e7919 */ /* 0x000e620000002100 */
[----:B------:R-:W2:Y:S01]  /*0020*/  LDC.64 R2, c[0x0][0x218] ;  /* 0x00008600ff027b82 */ /* 0x000ea20000000a00 */
[----:B------:R-:W-:Y:S01]  /*0030*/  CS2R R6, SRZ ;  /* 0x0000000000067805 */ /* 0x000fe2000001ff00 */
[----:B------:R-:W-:Y:S01]  /*0040*/  ULDC.64 UR6, c[0x0][0x208] ;  /* 0x0000820000067ab9 */ /* 0x000fe20000000a00 */
[----:B------:R-:W3:Y:S01]  /*0050*/  S2R R8, SR_CTAID.X ;  /* 0x0000000000087919 */ /* 0x000ee20000002500 */
[----:B-1----:R-:W-:Y:S02]  /*0060*/  SHF.L.U32 R9, R14, 0x2, RZ ;  /* 0x000000020e097819 */ /* 0x002fe400000006ff */
[----:B---3--:R-:W-:Y:S02]  /*0070*/  ISETP.GE.AND P2, PT, R8, 0x400, PT ;  /* 0x000004000800780c */ /* 0x008fe40003f46270 */
[----:B------:R-:W-:-:S04]  /*0080*/  LOP3.LUT R5, R9, 0x7fc, RZ, 0xc0, !PT ;  /* 0x000007fc09057812 */ /* 0x000fc800078ec0ff */
[----:B------:R-:W-:Y:S01]  /*0090*/  ISETP.LT.U32.AND P1, PT, R5, 0x520, !P2 ;  /* 0x000005200500780c */ /* 0x000fe20005721070 */
[----:B------:R-:W-:Y:S01]  /*00a0*/  IMAD R0, R8, 0x520, R5 ;  /* 0x0000052008007824 */ /* 0x000fe200078e0205 */
[----:B------:R-:W-:-:S03]  /*00b0*/  CS2R R4, SRZ ;  /* 0x0000000000047805 */ /* 0x000fc6000001ff00 */
[----:B--2---:R-:W-:-:S08]  /*00c0*/  IMAD.WIDE R2, R0, 0x4, R2 ;  /* 0x0000000400027825 */ /* 0x004fd000078e0202 */
[----:B------:R-:W2:Y:S01]  /*00d0*/  @P1 LDG.E.EL.128 R4, desc[UR6][R2.64] ;  /* 0x0000000602041981 */ /* 0x000ea2000c2e1d00 */
[----:B------:R-:W1:Y:S01]  /*00e0*/  S2UR UR5, SR_CgaCtaId ;  /* 0x00000000000579c3 */ /* 0x000e620000008800 */
[C---:B------:R-:W-:Y:S01]  /*00f0*/  LOP3.LUT P0, RZ, R14.reuse, 0x1f, RZ, 0xc0, !PT ;  /* 0x0000001f0eff7812 */ /* 0x040fe2000780c0ff */
[----:B------:R-:W-:Y:S01]  /*0100*/  UMOV UR4, 0x400 ;  /* 0x0000040000047882 */ /* 0x000fe20000000000 */
[----:B------:R-:W-:Y:S01]  /*0110*/  ISETP.GE.AND P3, PT, R14, 0x10, PT ;  /* 0x000000100e00780c */ /* 0x000fe20003f66270 */
[----:B-1----:R-:W-:Y:S01]  /*0120*/  UPRMT UR4, UR5, 0x654, UR4 ;  /* 0x0000065405047896 */ /* 0x002fe20008000004 */
[----:B--2---:R-:W-:Y:S02]  /*0130*/  SEL R5, R5, RZ, P1 ;  /* 0x000000ff05057207 */ /* 0x004fe40000800000 */
[----:B------:R-:W-:Y:S02]  /*0140*/  SEL R4, R4, RZ, P1 ;  /* 0x000000ff04047207 */ /* 0x000fe40000800000 */
[----:B------:R-:W-:Y:S01]  /*0150*/  SEL R6, R6, RZ, P1 ;  /* 0x000000ff06067207 */ /* 0x000fe20000800000 */
[----:B------:R-:W-:Y:S01]  /*0160*/  FMUL R5, R5, R5 ;  /* 0x0000000505057220 */ /* 0x000fe20000400000 */
[----:B------:R-:W-:-:S03]  /*0170*/  SEL R7, R7, RZ, P1 ;  /* 0x000000ff07077207 */ /* 0x000fc60000800000 */
[----:B------:R-:W-:-:S04]  /*0180*/  FFMA R5, R4, R4, R5 ;  /* 0x0000000404057223 */ /* 0x000fc80000000005 */
[----:B------:R-:W-:-:S04]  /*0190*/  FFMA R6, R6, R6, R5 ;  /* 0x0000000606067223 */ /* 0x000fc80000000005 */
[----:B------:R-:W-:-:S05]  /*01a0*/  FFMA R6, R7, R7, R6 ;  /* 0x0000000707067223 */ /* 0x000fca0000000006 */
[----:B------:R-:W-:-:S05]  /*01b0*/  FSEL R6, R6, RZ, P1 ;  /* 0x000000ff06067208 */ /* 0x000fca0000800000 */
[----:B------:R-:W1:Y:S02]  /*01c0*/  SHFL.BFLY PT, R5, R6, 0x10, 0x1f ;  /* 0x0e001f0006057f89 */ /* 0x000e6400000e0000 */
[----:B-1----:R-:W-:-:S05]  /*01d0*/  FADD R5, R6, R5 ;  /* 0x0000000506057221 */ /* 0x002fca0000000000 */
[----:B------:R-:W1:Y:S02]  /*01e0*/  SHFL.BFLY PT, R4, R5, 0x8, 0x1f ;  /* 0x0d001f0005047f89 */ /* 0x000e6400000e0000 */
[----:B-1----:R-:W-:Y:S01]  /*01f0*/  FADD R4, R5, R4 ;  /* 0x0000000405047221 */ /* 0x002fe20000000000 */
[----:B------:R-:W-:-:S04]  /*0200*/  SHF.R.U32.HI R5, RZ, 0x3, R14 ;  /* 0x00000003ff057819 */ /* 0x000fc8000001160e */
[----:B------:R-:W1:Y:S01]  /*0210*/  SHFL.BFLY PT, R7, R4, 0x4, 0x1f ;  /* 0x0c801f0004077f89 */ /* 0x000e6200000e0000 */
[----:B------:R-:W-:Y:S01]  /*0220*/  LOP3.LUT R5, R5, 0x3c, RZ, 0xc0, !PT ;  /* 0x0000003c05057812 */ /* 0x000fe200078ec0ff */
[----:B-1----:R-:W-:-:S05]  /*0230*/  FADD R7, R4, R7 ;  /* 0x0000000704077221 */ /* 0x002fca0000000000 */
[----:B------:R-:W1:Y:S02]  /*0240*/  SHFL.BFLY PT, R12, R7, 0x2, 0x1f ;  /* 0x0c401f00070c7f89 */ /* 0x000e6400000e0000 */
[----:B-1----:R-:W-:-:S05]  /*0250*/  FADD R12, R7, R12 ;  /* 0x0000000c070c7221 */ /* 0x002fca0000000000 */
[----:B------:R-:W1:Y:S02]  /*0260*/  SHFL.BFLY PT, R11, R12, 0x1, 0x1f ;  /* 0x0c201f000c0b7f89 */ /* 0x000e6400000e0000 */
[----:B-1----:R-:W-:Y:S02]  /*0270*/  FADD R16, R12, R11 ;  /* 0x0000000b0c107221 */ /* 0x002fe40000000000 */
[----:B------:R-:W1:Y:S03]  /*0280*/  LDC.64 R12, c[0x0][0x220] ;  /* 0x00008800ff0c7b82 */ /* 0x000e660000000a00 */
[----:B------:R-:W-:Y:S05]  /*0290*/  @!P0 STS [R5+UR4], R16 ;  /* 0x0000001005008988 */ /* 0x000fea0008000804 */
[----:B------:R-:W-:Y:S01]  /*02a0*/  BAR.SYNC.DEFER_BLOCKING 0x0 ;  /* 0x0000000000007b1d */ /* 0x000fe20000010000 */
[----:B------:R-:W-:-:S04]  /*02b0*/  LOP3.LUT P0, RZ, R14, 0xf, RZ, 0xc0, !PT ;  /* 0x0000000f0eff7812 */ /* 0x000fc8000780c0ff */
[----:B------:R-:W-:Y:S01]  /*02c0*/  ISETP.LT.AND P0, PT, R14, 0x10, !P0 ;  /* 0x000000100e00780c */ /* 0x000fe20004701270 */
[----:B-1----:R-:W-:Y:S01]  /*02d0*/  IMAD.WIDE R12, R8, 0x4, R12 ;  /* 0x00000004080c7825 */ /* 0x002fe200078e020c */
[----:B------:R-:W1:Y:S04]  /*02e0*/  @!P3 LDS R10, [R9+UR4] ;  /* 0x00000004090ab984 */ /* 0x000e680008000800 */
[----:B-1----:R-:W1:Y:S02]  /*02f0*/  SHFL.BFLY PT, R7, R10, 0x8, 0x1f ;  /* 0x0d001f000a077f89 */ /* 0x002e6400000e0000 */
[----:B-1----:R-:W-:-:S05]  /*0300*/  FADD R7, R10, R7 ;  /* 0x000000070a077221 */ /* 0x002fca0000000000 */
[----:B------:R-:W1:Y:S02]  /*0310*/  SHFL.BFLY PT, R4, R7, 0x4, 0x1f ;  /* 0x0c801f0007047f89 */ /* 0x000e6400000e0000 */
[----:B-1----:R-:W-:-:S05]  /*0320*/  FADD R4, R7, R4 ;  /* 0x0000000407047221 */ /* 0x002fca0000000000 */
[----:B------:R-:W1:Y:S02]  /*0330*/  SHFL.BFLY PT, R11, R4, 0x2, 0x1f ;  /* 0x0c401f00040b7f89 */ /* 0x000e6400000e0000 */
[----:B-1----:R-:W-:-:S05]  /*0340*/  FADD R6, R4, R11 ;  /* 0x0000000b04067221 */ /* 0x002fca0000000000 */
[----:B------:R-:W1:Y:S02]  /*0350*/  SHFL.BFLY PT, R11, R6, 0x1, 0x1f ;  /* 0x0c201f00060b7f89 */ /* 0x000e6400000e0000 */
[----:B-1----:R-:W-:Y:S02]  /*0360*/  FADD R16, R6, R11 ;  /* 0x0000000b06107221 */ /* 0x002fe40000000000 */
[----:B------:R-:W1:Y:S03]  /*0370*/  LDC.64 R10, c[0x0][0x210] ;  /* 0x00008400ff0a7b82 */ /* 0x000e660000000a00 */
[----:B------:R2:W-:Y:S05]  /*0380*/  @P0 STS [R9+UR4], R16 ;  /* 0x0000001009000988 */ /* 0x0005ea0008000804 */
[----:B------:R-:W-:Y:S01]  /*0390*/  BAR.SYNC.DEFER_BLOCKING 0x0 ;  /* 0x0000000000007b1d */ /* 0x000fe20000010000 */
[----:B------:R-:W-:Y:S01]  /*03a0*/  LOP3.LUT P0, RZ, R14, 0x1ff, RZ, 0xc0, !PT ;  /* 0x000001ff0eff7812 */ /* 0x000fe2000780c0ff */
[----:B------:R-:W-:-:S03]  /*03b0*/  HFMA2.MMA R14, -RZ, RZ, 0, 0 ;  /* 0x00000000ff0e7435 */ /* 0x000fc600000001ff */
[C---:B------:R-:W-:Y:S02]  /*03c0*/  ISETP.LT.AND P0, PT, R8.reuse, 0x400, !P0 ;  /* 0x000004000800780c */ /* 0x040fe40004701270 */
[----:B------:R-:W-:Y:S02]  /*03d0*/  CS2R R4, SRZ ;  /* 0x0000000000047805 */ /* 0x000fe4000001ff00 */
[----:B------:R-:W-:Y:S01]  /*03e0*/  CS2R R6, SRZ ;  /* 0x0000000000067805 */ /* 0x000fe2000001ff00 */
[----:B-1----:R-:W-:Y:S02]  /*03f0*/  IMAD.WIDE R10, R8, 0x4, R10 ;  /* 0x00000004080a7825 */ /* 0x002fe400078e020a */
[----:B--2---:R-:W1:Y:S01]  /*0400*/  LDC.64 R8, c[0x0][0x230] ;  /* 0x00008c00ff087b82 */ /* 0x004e620000000a00 */
[----:B------:R-:W2:Y:S02]  /*0410*/  LDS R15, [UR4] ;  /* 0x00000004ff0f7984 */ /* 0x000ea40008000800 */
[----:B--2---:R-:W2:Y:S05]  /*0420*/  MUFU.SQRT R15, R15 ;  /* 0x0000000f000f7308 */ /* 0x004eaa0000002000 */
[----:B------:R-:W-:Y:S06]  /*0430*/  BAR.SYNC.DEFER_BLOCKING 0x0 ;  /* 0x0000000000007b1d */ /* 0x000fec0000010000 */
[----:B--2---:R2:W-:Y:S04]  /*0440*/  @P0 STG.E desc[UR6][R10.64], R15 ;  /* 0x0000000f0a000986 */ /* 0x0045e8000c101906 */
[----:B------:R-:W3:Y:S04]  /*0450*/  @!P2 LDG.E.EL R14, desc[UR6][R12.64] ;  /* 0x000000060c0ea981 */ /* 0x000ee8000c2e1900 */
[----:B------:R4:W5:Y:S01]  /*0460*/  @P1 LDG.E.EF.128 R4, desc[UR6][R2.64] ;  /* 0x0000000602041981 */ /* 0x000962000c0e1d00 */
[C---:B------:R-:W-:Y:S01]  /*0470*/  FSETP.GT.AND P0, PT, R15.reuse, 8.50705917302346158658e+37, PT ;  /* 0x7e8000000f00780b */ /* 0x040fe20003f04000 */
[----:B-1----:R-:W-:Y:S01]  /*0480*/  IMAD.WIDE R8, R0, 0x4, R8 ;  /* 0x0000000400087825 */ /* 0x002fe200078e0208 */
[C---:B------:R-:W-:Y:S01]  /*0490*/  FSETP.GEU.AND P2, PT, R15.reuse, 1.175494350822287508e-38, PT ;  /* 0x008000000f00780b */ /* 0x040fe20003f4e000 */
[----:B--2---:R-:W4:Y:S10]  /*04a0*/  LDC.64 R10, c[0x0][0x228] ;  /* 0x00008a00ff0a7b82 */ /* 0x004f340000000a00 */
[----:B------:R-:W-:-:S04]  /*04b0*/  @P0 FMUL R15, R15, 0.25 ;  /* 0x3e8000000f0f0820 */ /* 0x000fc80000400000 */
[----:B------:R-:W-:-:S06]  /*04c0*/  @!P2 FMUL R15, R15, 16777216 ;  /* 0x4b8000000f0fa820 */ /* 0x000fcc0000400000 */
[----:B------:R-:W1:Y:S01]  /*04d0*/  MUFU.RCP R15, R15 ;  /* 0x0000000f000f7308 */ /* 0x000e620000001000 */
[----:B----4-:R-:W-:-:S04]  /*04e0*/  IMAD.WIDE R2, R0, 0x4, R10 ;  /* 0x0000000400027825 */ /* 0x010fc800078e020a */
[----:B---3--:R-:W-:-:S04]  /*04f0*/  @P0 FMUL R14, R14, 0.25 ;  /* 0x3e8000000e0e0820 */ /* 0x008fc80000400000 */
[----:B------:R-:W-:Y:S01]  /*0500*/  @!P2 FMUL R14, R14, 16777216 ;  /* 0x4b8000000e0ea820 */ /* 0x000fe20000400000 */
[----:B-----5:R-:W-:Y:S02]  /*0510*/  SEL R4, R4, RZ, P1 ;  /* 0x000000ff04047207 */ /* 0x020fe40000800000 */
[----:B------:R-:W-:Y:S01]  /*0520*/  SEL R5, R5, RZ, P1 ;  /* 0x000000ff05057207 */ /* 0x000fe20000800000 */
[----:B-1----:R-:W-:Y:S01]  /*0530*/  FMUL R12, R15, R14 ;  /* 0x0000000e0f0c7220 */ /* 0x002fe20000400000 */
[----:B------:R-:W-:Y:S02]  /*0540*/  SEL R6, R6, RZ, P1 ;  /* 0x000000ff06067207 */ /* 0x000fe40000800000 */
[----:B------:R-:W-:Y:S01]  /*0550*/  SEL R7, R7, RZ, P1 ;  /* 0x000000ff07077207 */ /* 0x000fe20000800000 */
[-C--:B------:R-:W-:Y:S01]  /*0560*/  FMUL R4, R4, R12.reuse ;  /* 0x0000000c04047220 */ /* 0x080fe20000400000 */
[-C--:B------:R-:W-:Y:S01]  /*0570*/  FMUL R5, R5, R12.reuse ;  /* 0x0000000c05057220 */ /* 0x080fe20000400000 */
[----:B------:R-:W-:-:S02]  /*0580*/  FMUL R6, R6, R12 ;  /* 0x0000000c06067220 */ /* 0x000fc40000400000 */
[----:B------:R-:W-:-:S05]  /*0590*/  FMUL R7, R7, R12 ;  /* 0x0000000c07077220 */ /* 0x000fca0000400000 */
[----:B------:R1:W-:Y:S01]  /*05a0*/  @P1 STG.E.128 desc[UR6][R2.64], R4 ;  /* 0x0000000402001986 */ /* 0x0003e2000c101d06 */
[----:B------:R-:W-:Y:S05]  /*05b0*/  @!P1 EXIT ;  /* 0x000000000000994d */ /* 0x000fea0003800000 */
[----:B------:R-:W-:Y:S01]  /*05c0*/  STG.E.128 desc[UR6][R8.64], R4 ;  /* 0x0000000408007986 */ /* 0x000fe2000c101d06 */
[----:B------:R-:W-:Y:S05]  /*05d0*/  EXIT ;  /* 0x000000000000794d */ /* 0x000fea0003800000 */
.L_x_0:
[----:B------:R-:W-:-:S00]  /*05e0*/  BRA `(.L_x_0) ;  /* 0xfffffffc00fc7947 */ /* 0x000fc0000383ffff */
[----:B------:R-:W-:-:S00]  /*05f0*/  NOP ;  /* 0x0000000000007918 */ /* 0x000fc00000000000 */
        /* <DEDUP_REMOVED lines=8> */
.L_x_1:


//--------------------- .nv.global.init           --------------------------
	.section	.nv.global.init,"aw",@progbits
.nv.global.init:
	.type		_$_str,@object
	.size		_$_str,(_$_str_$_2 - _$_str)
_$_str:
        /*0000*/ 	.byte	0x5f, 0x5f, 0x43, 0x55, 0x44, 0x41, 0x5f, 0x46, 0x54, 0x5a, 0x00
	.type		_$_str_$_2,@object
	.size		_$_str_$_2,(.L_1 - _$_str_$_2)
_$_str_$_2:
        /*000b*/ 	.byte	0x5f, 0x5f, 0x43, 0x55, 0x44, 0x41, 0x5f, 0x50, 0x52, 0x45, 0x43, 0x5f, 0x53, 0x51, 0x52, 0x54
        /*001b*/ 	.byte	0x00
.L_1:


//--------------------- .nv.shared.triton_red_fused__weight_norm_interface_34 --------------------------
	.section	.nv.shared.triton_red_fused__weight_norm_interface_34,"aw",@nobits
	.sectionflags	@""
	.align	16
	.zero		1024


//--------------------- .nv.constant0.triton_red_fused__weight_norm_interface_34 --------------------------
	.section	.nv.constant0.triton_red_fused__weight_norm_interface_34,"a",@progbits
	.sectionflags	@""
	.align	4
.nv.constant0.triton_red_fused__weight_norm_interface_34:
	.zero		576
